	.headerflags	@"EF_CUDA_TEXMODE_UNIFIED EF_CUDA_64BIT_ADDRESS EF_CUDA_ACCELERATORS EF_CUDA_SM90 EF_CUDA_VIRTUAL_SM(EF_CUDA_SM90)"
	.elftype	@"ET_EXEC"


//--------------------- .nv.info                  --------------------------
	.section	.nv.info,"",@"SHT_CUDA_INFO"
	.align	4


	//----- nvinfo : EIATTR_REGCOUNT
	.align		4
        /*0000*/ 	.byte	0x04, 0x2f
        /*0002*/ 	.short	(.L_1 - .L_0)
	.align		4
.L_0:
        /*0004*/ 	.word	index@(triton_poi_fused_10)
        /*0008*/ 	.word	0x0000001e


	//----- nvinfo : EIATTR_MIN_STACK_SIZE
	.align		4
.L_1:
        /*000c*/ 	.byte	0x04, 0x12
        /*000e*/ 	.short	(.L_3 - .L_2)
	.align		4
.L_2:
        /*0010*/ 	.word	index@(triton_poi_fused_10)
        /*0014*/ 	.word	0x00000000


	//----- nvinfo : EIATTR_FRAME_SIZE
	.align		4
.L_3:
        /*0018*/ 	.byte	0x04, 0x11
        /*001a*/ 	.short	(.L_5 - .L_4)
	.align		4
.L_4:
        /*001c*/ 	.word	index@(triton_poi_fused_10)
        /*0020*/ 	.word	0x00000000


	//----- nvinfo : EIATTR_MIN_STACK_SIZE
	.align		4
.L_5:
        /*0024*/ 	.byte	0x04, 0x12
        /*0026*/ 	.short	(.L_7 - .L_6)
	.align		4
.L_6:
        /*0028*/ 	.word	index@(triton_poi_fused_10)
        /*002c*/ 	.word	0x00000000
.L_7:


//--------------------- .nv.info.triton_poi_fused_10 --------------------------
	.section	.nv.info.triton_poi_fused_10,"",@"SHT_CUDA_INFO"
	.sectionflags	@""
	.align	4


	//----- nvinfo : EIATTR_CUDA_API_VERSION
	.align		4
        /*0000*/ 	.byte	0x04, 0x37
        /*0002*/ 	.short	(.L_9 - .L_8)
.L_8:
        /*0004*/ 	.word	0x0000007c


	//----- nvinfo : EIATTR_KPARAM_INFO
	.align		4
.L_9:
        /*0008*/ 	.byte	0x04, 0x17
        /*000a*/ 	.short	(.L_11 - .L_10)
.L_10:
        /*000c*/ 	.word	0x00000000
        /*0010*/ 	.short	0x0003
        /*0012*/ 	.short	0x0014
        /*0014*/ 	.byte	0x00, 0xf0, 0x11, 0x00


	//----- nvinfo : EIATTR_KPARAM_INFO
	.align		4
.L_11:
        /*0018*/ 	.byte	0x04, 0x17
        /*001a*/ 	.short	(.L_13 - .L_12)
.L_12:
        /*001c*/ 	.word	0x00000000
        /*0020*/ 	.short	0x0002
        /*0022*/ 	.short	0x0010
        /*0024*/ 	.byte	0x00, 0xf0, 0x11, 0x00


	//----- nvinfo : EIATTR_KPARAM_INFO
	.align		4
.L_13:
        /*0028*/ 	.byte	0x04, 0x17
        /*002a*/ 	.short	(.L_15 - .L_14)
.L_14:
        /*002c*/ 	.word	0x00000000
        /*0030*/ 	.short	0x0001
        /*0032*/ 	.short	0x0008
        /*0034*/ 	.byte	0x00, 0xf4, 0x21, 0x00


	//----- nvinfo : EIATTR_KPARAM_INFO
	.align		4
.L_15:
        /*0038*/ 	.byte	0x04, 0x17
        /*003a*/ 	.short	(.L_17 - .L_16)
.L_16:
        /*003c*/ 	.word	0x00000000
        /*0040*/ 	.short	0x0000
        /*0042*/ 	.short	0x0000
        /*0044*/ 	.byte	0x00, 0xf4, 0x21, 0x00


	//----- nvinfo : EIATTR_SPARSE_MMA_MASK
	.align		4
.L_17:
        /*0048*/ 	.byte	0x03, 0x50
        /*004a*/ 	.short	0x0000


	//----- nvinfo : EIATTR_MAXREG_COUNT
	.align		4
        /*004c*/ 	.byte	0x03, 0x1b
        /*004e*/ 	.short	0x00ff


	//----- nvinfo : EIATTR_EXIT_INSTR_OFFSETS
	.align		4
        /*0050*/ 	.byte	0x04, 0x1c
        /*0052*/ 	.short	(.L_19 - .L_18)


	//   ....[0]....
.L_18:
        /*0054*/ 	.word	0x000006b0


	//   ....[1]....
        /*0058*/ 	.word	0x00000700


	//----- nvinfo : EIATTR_REQNTID
	.align		4
.L_19:
        /*005c*/ 	.byte	0x04, 0x10
        /*005e*/ 	.short	(.L_21 - .L_20)
.L_20:
        /*0060*/ 	.word	0x00000080
        /*0064*/ 	.word	0x00000001
        /*0068*/ 	.word	0x00000001


	//----- nvinfo : EIATTR_CBANK_PARAM_SIZE
	.align		4
.L_21:
        /*006c*/ 	.byte	0x03, 0x19
        /*006e*/ 	.short	0x0018


	//----- nvinfo : EIATTR_PARAM_CBANK
	.align		4
        /*0070*/ 	.byte	0x04, 0x0a
        /*0072*/ 	.short	(.L_23 - .L_22)
	.align		4
.L_22:
        /*0074*/ 	.word	index@(.nv.constant0.triton_poi_fused_10)
        /*0078*/ 	.short	0x0210
        /*007a*/ 	.short	0x0018


	//----- nvinfo : EIATTR_SW_WAR
	.align		4
.L_23:
        /*007c*/ 	.byte	0x04, 0x36
        /*007e*/ 	.short	(.L_25 - .L_24)
.L_24:
        /*0080*/ 	.word	0x00000008
.L_25:


//--------------------- .nv.callgraph             --------------------------
	.section	.nv.callgraph,"",@"SHT_CUDA_CALLGRAPH"
	.align	4
	.sectionentsize	8
	.align		4
        /*0000*/ 	.word	0x00000000
	.align		4
        /*0004*/ 	.word	0xffffffff
	.align		4
        /*0008*/ 	.word	0x00000000
	.align		4
        /*000c*/ 	.word	0xfffffffe
	.align		4
        /*0010*/ 	.word	0x00000000
	.align		4
        /*0014*/ 	.word	0xfffffffd
	.align		4
        /*0018*/ 	.word	0x00000000
	.align		4
        /*001c*/ 	.word	0xfffffffc


//--------------------- .text.triton_poi_fused_10 --------------------------
	.section	.text.triton_poi_fused_10,"ax",@progbits
	.sectionflags	@"SHF_BARRIERS=1"
	.align	128
        .global         triton_poi_fused_10
        .type           triton_poi_fused_10,@function
        .size           triton_poi_fused_10,(.L_x_1 - triton_poi_fused_10)
        .other          triton_poi_fused_10,@"STO_CUDA_ENTRY STV_DEFAULT"
triton_poi_fused_10:
.text.triton_poi_fused_10:
[----:B------:R-:W0:Y:S01]  /*0000*/  LDC R1, c[0x0][0x28] ;  /* 0x00000a00ff017b82 */ /* 0x000e220000000800 */
[----:B------:R-:W1:Y:S07]  /*0010*/  S2R R19, SR_CTAID.Z ;  /* 0x0000000000137919 */ /* 0x000e6e0000002700 */
[----:B------:R-:W1:Y:S01]  /*0020*/  S2UR UR4, SR_CTAID.Y ;  /* 0x00000000000479c3 */ /* 0x000e620000002600 */
[----:B------:R-:W-:Y:S01]  /*0030*/  IMAD.MOV.U32 R14, RZ, RZ, RZ ;  /* 0x000000ffff0e7224 */ /* 0x000fe200078e00ff */
[----:B------:R-:W-:Y:S01]  /*0040*/  ULDC.64 UR6, c[0x0][0x208] ;  /* 0x0000820000067ab9 */ /* 0x000fe20000000a00 */
[----:B------:R-:W2:Y:S01]  /*0050*/  S2R R15, SR_CTAID.X ;  /* 0x00000000000f7919 */ /* 0x000ea20000002500 */
[----:B------:R-:W3:Y:S04]  /*0060*/  S2R R18, SR_TID.X ;  /* 0x0000000000127919 */ /* 0x000ee80000002100 */
[----:B------:R-:W1:Y:S08]  /*0070*/  LDC R0, c[0x0][0x10] ;  /* 0x00000400ff007b82 */ /* 0x000e700000000800 */
[----:B------:R-:W4:Y:S01]  /*0080*/  LDC.64 R16, c[0x0][0x210] ;  /* 0x00008400ff107b82 */ /* 0x000f220000000a00 */
[----:B-1----:R-:W-:-:S02]  /*0090*/  IMAD R19, R19, R0, UR4 ;  /* 0x0000000413137e24 */ /* 0x002fc4000f8e0200 */
[----:B--2---:R-:W-:Y:S02]  /*00a0*/  IMAD.SHL.U32 R15, R15, 0x10, RZ ;  /* 0x000000100f0f7824 */ /* 0x004fe400078e00ff */
[----:B------:R-:W-:Y:S01]  /*00b0*/  IMAD.SHL.U32 R19, R19, 0x40, RZ ;  /* 0x0000004013137824 */ /* 0x000fe200078e00ff */
[----:B---3--:R-:W-:Y:S02]  /*00c0*/  SHF.R.U32.HI R0, RZ, 0x4, R18 ;  /* 0x00000004ff007819 */ /* 0x008fe40000011612 */
[----:B------:R-:W-:Y:S02]  /*00d0*/  LOP3.LUT R4, R15, 0xf, R18, 0xf8, !PT ;  /* 0x0000000f0f047812 */ /* 0x000fe400078ef812 */
[----:B------:R-:W-:Y:S02]  /*00e0*/  SGXT.U32 R0, R0, 0x3 ;  /* 0x000000030000781a */ /* 0x000fe40000000000 */
[----:B------:R-:W-:Y:S02]  /*00f0*/  ISETP.GE.AND P0, PT, R4, 0x9, PT ;  /* 0x000000090400780c */ /* 0x000fe40003f06270 */
[----:B------:R-:W-:-:S02]  /*0100*/  LOP3.LUT R3, R19, 0x8, R0, 0xfe, !PT ;  /* 0x0000000813037812 */ /* 0x000fc400078efe00 */
[----:B------:R-:W-:Y:S02]  /*0110*/  LOP3.LUT R2, R19, R0, RZ, 0xfc, !PT ;  /* 0x0000000013027212 */ /* 0x000fe400078efcff */
[C---:B------:R-:W-:Y:S01]  /*0120*/  ISETP.LT.AND P2, PT, R3.reuse, 0x1e000, !P0 ;  /* 0x0001e0000300780c */ /* 0x040fe20004741270 */
[--C-:B------:R-:W-:Y:S01]  /*0130*/  IMAD R3, R3, 0x9, R4.reuse ;  /* 0x0000000903037824 */ /* 0x100fe200078e0204 */
[----:B------:R-:W-:Y:S01]  /*0140*/  LOP3.LUT R6, R19, 0x10, R0, 0xfe, !PT ;  /* 0x0000001013067812 */ /* 0x000fe200078efe00 */
[C---:B------:R-:W-:Y:S01]  /*0150*/  IMAD R5, R2.reuse, 0x9, R4 ;  /* 0x0000000902057824 */ /* 0x040fe200078e0204 */
[----:B------:R-:W-:Y:S02]  /*0160*/  LOP3.LUT R7, R19, 0x18, R0, 0xfe, !PT ;  /* 0x0000001813077812 */ /* 0x000fe400078efe00 */
[----:B------:R-:W-:Y:S01]  /*0170*/  ISETP.LT.AND P1, PT, R2, 0x1e000, !P0 ;  /* 0x0001e0000200780c */ /* 0x000fe20004721270 */
[----:B----4-:R-:W-:Y:S01]  /*0180*/  IMAD.WIDE R2, R3, 0x4, R16 ;  /* 0x0000000403027825 */ /* 0x010fe200078e0210 */
[----:B------:R-:W-:-:S02]  /*0190*/  ISETP.LT.AND P6, PT, R6, 0x1e000, !P0 ;  /* 0x0001e0000600780c */ /* 0x000fc400047c1270 */
[----:B------:R-:W-:Y:S02]  /*01a0*/  LOP3.LUT R8, R19, 0x20, R0, 0xfe, !PT ;  /* 0x0000002013087812 */ /* 0x000fe400078efe00 */
[----:B------:R-:W-:Y:S01]  /*01b0*/  ISETP.LT.AND P5, PT, R7, 0x1e000, !P0 ;  /* 0x0001e0000700780c */ /* 0x000fe200047a1270 */
[----:B------:R1:W2:Y:S01]  /*01c0*/  @P2 LDG.E.EL R14, desc[UR6][R2.64] ;  /* 0x00000006020e2981 */ /* 0x0002a2000c2e1900 */
[----:B------:R-:W-:Y:S02]  /*01d0*/  LOP3.LUT R4, R19, 0x28, R0, 0xfe, !PT ;  /* 0x0000002813047812 */ /* 0x000fe400078efe00 */
[----:B------:R-:W-:Y:S02]  /*01e0*/  LOP3.LUT R6, R19, 0x30, R0, 0xfe, !PT ;  /* 0x0000003013067812 */ /* 0x000fe400078efe00 */
[----:B------:R-:W-:Y:S02]  /*01f0*/  LOP3.LUT R7, R19, 0x38, R0, 0xfe, !PT ;  /* 0x0000003813077812 */ /* 0x000fe400078efe00 */
[----:B------:R-:W-:-:S02]  /*0200*/  ISETP.LT.AND P4, PT, R8, 0x1e000, !P0 ;  /* 0x0001e0000800780c */ /* 0x000fc40004781270 */
[----:B------:R-:W-:Y:S02]  /*0210*/  ISETP.LT.AND P3, PT, R4, 0x1e000, !P0 ;  /* 0x0001e0000400780c */ /* 0x000fe40004761270 */
[----:B------:R-:W-:Y:S02]  /*0220*/  ISETP.LT.AND P2, PT, R6, 0x1e000, !P0 ;  /* 0x0001e0000600780c */ /* 0x000fe40004741270 */
[----:B------:R-:W-:Y:S01]  /*0230*/  ISETP.LT.AND P0, PT, R7, 0x1e000, !P0 ;  /* 0x0001e0000700780c */ /* 0x000fe20004701270 */
[C---:B------:R-:W-:Y:S02]  /*0240*/  VIADD R7, R5.reuse, 0x90 ;  /* 0x0000009005077836 */ /* 0x040fe40000000000 */
[C---:B------:R-:W-:Y:S02]  /*0250*/  VIADD R9, R5.reuse, 0xd8 ;  /* 0x000000d805097836 */ /* 0x040fe40000000000 */
[C---:B------:R-:W-:Y:S02]  /*0260*/  VIADD R11, R5.reuse, 0x120 ;  /* 0x00000120050b7836 */ /* 0x040fe40000000000 */
[----:B------:R-:W-:-:S02]  /*0270*/  VIADD R13, R5, 0x168 ;  /* 0x00000168050d7836 */ /* 0x000fc40000000000 */
[C---:B------:R-:W-:Y:S02]  /*0280*/  VIADD R23, R5.reuse, 0x1b0 ;  /* 0x000001b005177836 */ /* 0x040fe40000000000 */
[C---:B------:R-:W-:Y:S02]  /*0290*/  VIADD R25, R5.reuse, 0x1f8 ;  /* 0x000001f805197836 */ /* 0x040fe40000000000 */
[----:B-1----:R-:W-:-:S04]  /*02a0*/  IMAD.WIDE R2, R5, 0x4, R16 ;  /* 0x0000000405027825 */ /* 0x002fc800078e0210 */
[----:B------:R-:W-:-:S04]  /*02b0*/  IMAD.WIDE R4, R7, 0x4, R16 ;  /* 0x0000000407047825 */ /* 0x000fc800078e0210 */
[----:B------:R-:W-:-:S04]  /*02c0*/  IMAD.WIDE R6, R9, 0x4, R16 ;  /* 0x0000000409067825 */ /* 0x000fc800078e0210 */
[----:B------:R-:W-:Y:S01]  /*02d0*/  IMAD.WIDE R8, R11, 0x4, R16 ;  /* 0x000000040b087825 */ /* 0x000fe200078e0210 */
[----:B------:R-:W-:-:S03]  /*02e0*/  CS2R R20, SRZ ;  /* 0x0000000000147805 */ /* 0x000fc6000001ff00 */
[----:B------:R-:W-:-:S03]  /*02f0*/  IMAD.WIDE R10, R13, 0x4, R16 ;  /* 0x000000040d0a7825 */ /* 0x000fc600078e0210 */
[----:B------:R1:W3:Y:S01]  /*0300*/  @P6 LDG.E.EL R20, desc[UR6][R4.64] ;  /* 0x0000000604146981 */ /* 0x0002e2000c2e1900 */
[--C-:B------:R-:W-:Y:S01]  /*0310*/  IMAD.WIDE R12, R23, 0x4, R16.reuse ;  /* 0x00000004170c7825 */ /* 0x100fe200078e0210 */
[----:B------:R-:W-:Y:S02]  /*0320*/  CS2R R22, SRZ ;  /* 0x0000000000167805 */ /* 0x000fe4000001ff00 */
[----:B------:R-:W4:Y:S01]  /*0330*/  @P5 LDG.E.EL R21, desc[UR6][R6.64] ;  /* 0x0000000606155981 */ /* 0x000f22000c2e1900 */
[----:B------:R-:W-:Y:S01]  /*0340*/  IMAD.WIDE R16, R25, 0x4, R16 ;  /* 0x0000000419107825 */ /* 0x000fe200078e0210 */
[----:B------:R-:W-:Y:S02]  /*0350*/  CS2R R24, SRZ ;  /* 0x0000000000187805 */ /* 0x000fe4000001ff00 */
[----:B------:R-:W5:Y:S01]  /*0360*/  @P4 LDG.E.EL R22, desc[UR6][R8.64] ;  /* 0x0000000608164981 */ /* 0x000f62000c2e1900 */
[----:B------:R-:W-:-:S03]  /*0370*/  IMAD.MOV.U32 R26, RZ, RZ, RZ ;  /* 0x000000ffff1a7224 */ /* 0x000fc600078e00ff */
[----:B------:R-:W5:Y:S04]  /*0380*/  @P3 LDG.E.EL R24, desc[UR6][R10.64] ;  /* 0x000000060a183981 */ /* 0x000f68000c2e1900 */
[----:B------:R1:W5:Y:S04]  /*0390*/  @P2 LDG.E.EL R23, desc[UR6][R12.64] ;  /* 0x000000060c172981 */ /* 0x000368000c2e1900 */
[----:B------:R1:W5:Y:S04]  /*03a0*/  @P1 LDG.E.EL R25, desc[UR6][R2.64] ;  /* 0x0000000602191981 */ /* 0x000368000c2e1900 */
[----:B------:R-:W5:Y:S01]  /*03b0*/  @P0 LDG.E.EL R26, desc[UR6][R16.64] ;  /* 0x00000006101a0981 */ /* 0x000f62000c2e1900 */
[----:B------:R-:W1:Y:S01]  /*03c0*/  S2R R27, SR_TID.X ;  /* 0x00000000001b7919 */ /* 0x000e620000002100 */
[----:B------:R-:W1:Y:S01]  /*03d0*/  S2UR UR5, SR_CgaCtaId ;  /* 0x00000000000579c3 */ /* 0x000e620000008800 */
[----:B------:R-:W-:-:S02]  /*03e0*/  UMOV UR4, 0x400 ;  /* 0x0000040000047882 */ /* 0x000fc40000000000 */
[----:B01----:R-:W-:Y:S01]  /*03f0*/  UPRMT UR4, UR5, 0x654, UR4 ;  /* 0x0000065405047896 */ /* 0x003fe20008000004 */
[----:B------:R-:W-:Y:S01]  /*0400*/  IMAD.SHL.U32 R4, R27, 0x40, RZ ;  /* 0x000000401b047824 */ /* 0x000fe200078e00ff */
[----:B------:R-:W-:-:S04]  /*0410*/  SHF.R.U32.HI R5, RZ, 0x4, R27 ;  /* 0x00000004ff057819 */ /* 0x000fc8000001161b */
[----:B------:R-:W-:Y:S02]  /*0420*/  SGXT.U32 R5, R5, 0x3 ;  /* 0x000000030505781a */ /* 0x000fe40000000000 */
[----:B------:R-:W-:-:S04]  /*0430*/  LOP3.LUT R4, R4, 0x3c0, RZ, 0xc0, !PT ;  /* 0x000003c004047812 */ /* 0x000fc800078ec0ff */
[C---:B------:R-:W-:Y:S02]  /*0440*/  LOP3.LUT R5, R4.reuse, R5, RZ, 0xfc, !PT ;  /* 0x0000000504057212 */ /* 0x040fe400078efcff */
[----:B------:R-:W-:-:S05]  /*0450*/  LEA.HI R4, R4, UR4, RZ, 0x1e ;  /* 0x0000000404047c11 */ /* 0x000fca000f8ff0ff */
[----:B------:R-:W-:Y:S01]  /*0460*/  IMAD R13, R5, 0x4, R4 ;  /* 0x00000004050d7824 */ /* 0x000fe200078e0204 */
[C---:B------:R-:W-:Y:S01]  /*0470*/  LOP3.LUT R2, R27.reuse, 0x70, RZ, 0xc0, !PT ;  /* 0x000000701b027812 */ /* 0x040fe200078ec0ff */
[----:B------:R-:W-:-:S04]  /*0480*/  IMAD.SHL.U32 R8, R27, 0x4, RZ ;  /* 0x000000041b087824 */ /* 0x000fc800078e00ff */
[----:B------:R-:W-:Y:S01]  /*0490*/  VIADD R3, R2, UR4 ;  /* 0x0000000402037c36 */ /* 0x000fe20008000000 */
[----:B------:R-:W-:-:S05]  /*04a0*/  LOP3.LUT R8, R8, 0x1fc, RZ, 0xc0, !PT ;  /* 0x000001fc08087812 */ /* 0x000fca00078ec0ff */
[----:B------:R-:W-:Y:S02]  /*04b0*/  IMAD R4, R8, 0x4, R3 ;  /* 0x0000000408047824 */ /* 0x000fe400078e0203 */
[----:B------:R-:W-:Y:S01]  /*04c0*/  IMAD.SHL.U32 R18, R18, 0x4, RZ ;  /* 0x0000000412127824 */ /* 0x000fe200078e00ff */
[----:B------:R-:W0:Y:S04]  /*04d0*/  LDC.64 R2, c[0x0][0x218] ;  /* 0x00008600ff027b82 */ /* 0x000e280000000a00 */
[----:B------:R-:W-:-:S05]  /*04e0*/  LOP3.LUT R18, R19, 0x3c, R18, 0xf8, !PT ;  /* 0x0000003c13127812 */ /* 0x000fca00078ef812 */
[----:B------:R-:W-:-:S05]  /*04f0*/  IMAD.HI R9, R18, 0x66666667, RZ ;  /* 0x6666666712097827 */ /* 0x000fca00078e02ff */
[----:B------:R-:W-:-:S04]  /*0500*/  SHF.R.U32.HI R10, RZ, 0x1f, R9 ;  /* 0x0000001fff0a7819 */ /* 0x000fc80000011609 */
[----:B------:R-:W-:Y:S02]  /*0510*/  LEA.HI.SX32 R11, R9, R10, 0x19 ;  /* 0x0000000a090b7211 */ /* 0x000fe400078fcaff */
[----:B------:R-:W-:Y:S02]  /*0520*/  LOP3.LUT R10, R8, 0x200, RZ, 0xfc, !PT ;  /* 0x00000200080a7812 */ /* 0x000fe400078efcff */
[----:B------:R-:W-:Y:S01]  /*0530*/  ISETP.GE.AND P0, PT, R18, 0x1e000, PT ;  /* 0x0001e0001200780c */ /* 0x000fe20003f06270 */
[----:B------:R-:W-:Y:S01]  /*0540*/  IMAD R18, R11, -0x140, R18 ;  /* 0xfffffec00b127824 */ /* 0x000fe200078e0212 */
[----:B------:R-:W-:Y:S02]  /*0550*/  LOP3.LUT R9, R15, R0, RZ, 0xfc, !PT ;  /* 0x000000000f097212 */ /* 0x000fe400078efcff */
[----:B------:R-:W-:Y:S02]  /*0560*/  LOP3.LUT R0, R15, 0x8, R0, 0xfe, !PT ;  /* 0x000000080f007812 */ /* 0x000fe400078efe00 */
[----:B------:R-:W-:Y:S01]  /*0570*/  SHF.R.U32.HI R10, RZ, 0x2, R10 ;  /* 0x00000002ff0a7819 */ /* 0x000fe2000001160a */
[----:B------:R-:W-:Y:S01]  /*0580*/  IMAD R18, R11, 0xb40, R18 ;  /* 0x00000b400b127824 */ /* 0x000fe200078e0212 */
[----:B------:R-:W-:-:S02]  /*0590*/  ISETP.LT.AND P1, PT, R9, 0x9, !P0 ;  /* 0x000000090900780c */ /* 0x000fc40004721270 */
[----:B------:R-:W-:Y:S02]  /*05a0*/  ISETP.LT.AND P0, PT, R0, 0x9, !P0 ;  /* 0x000000090000780c */ /* 0x000fe40004701270 */
[----:B------:R-:W-:Y:S01]  /*05b0*/  LOP3.LUT R10, R10, 0xf0, RZ, 0xc0, !PT ;  /* 0x000000f00a0a7812 */ /* 0x000fe200078ec0ff */
[----:B------:R-:W-:-:S04]  /*05c0*/  IMAD R11, R9, 0x140, R18 ;  /* 0x00000140090b7824 */ /* 0x000fc800078e0212 */
[----:B------:R-:W-:Y:S02]  /*05d0*/  VIADD R9, R10, UR4 ;  /* 0x000000040a097c36 */ /* 0x000fe40008000000 */
[----:B0-----:R-:W-:-:S04]  /*05e0*/  IMAD.WIDE R10, R11, 0x4, R2 ;  /* 0x000000040b0a7825 */ /* 0x001fc800078e0202 */
[----:B------:R-:W-:Y:S01]  /*05f0*/  IMAD R9, R8, 0x4, R9 ;  /* 0x0000000408097824 */ /* 0x000fe200078e0209 */
[----:B--2---:R-:W-:Y:S04]  /*0600*/  STS [R13+0x20], R14 ;  /* 0x0000200e0d007388 */ /* 0x004fe80000000800 */
[----:B---3--:R-:W-:Y:S04]  /*0610*/  STS [R13+0x40], R20 ;  /* 0x000040140d007388 */ /* 0x008fe80000000800 */
[----:B----4-:R-:W-:Y:S04]  /*0620*/  STS [R13+0x60], R21 ;  /* 0x000060150d007388 */ /* 0x010fe80000000800 */
[----:B-----5:R-:W-:Y:S04]  /*0630*/  STS [R13+0x80], R22 ;  /* 0x000080160d007388 */ /* 0x020fe80000000800 */
[----:B------:R-:W-:Y:S04]  /*0640*/  STS [R13+0xa0], R24 ;  /* 0x0000a0180d007388 */ /* 0x000fe80000000800 */
[----:B------:R-:W-:Y:S04]  /*0650*/  STS [R13+0xc0], R23 ;  /* 0x0000c0170d007388 */ /* 0x000fe80000000800 */
[----:B------:R-:W-:Y:S04]  /*0660*/  STS [R13], R25 ;  /* 0x000000190d007388 */ /* 0x000fe80000000800 */
[----:B------:R-:W-:Y:S01]  /*0670*/  STS [R13+0xe0], R26 ;  /* 0x0000e01a0d007388 */ /* 0x000fe20000000800 */
[----:B------:R-:W-:Y:S06]  /*0680*/  BAR.SYNC.DEFER_BLOCKING 0x0 ;  /* 0x0000000000007b1d */ /* 0x000fec0000010000 */
[----:B------:R-:W0:Y:S04]  /*0690*/  LDS.128 R4, [R4] ;  /* 0x0000000004047984 */ /* 0x000e280000000c00 */
[----:B0-----:R0:W-:Y:S02]  /*06a0*/  @P1 STG.E.128 desc[UR6][R10.64], R4 ;  /* 0x000000040a001986 */ /* 0x0011e4000c101d06 */
[----:B0-----:R-:W-:Y:S05]  /*06b0*/  @!P0 EXIT ;  /* 0x000000000000894d */ /* 0x001fea0003800000 */
[----:B0-----:R-:W0:Y:S01]  /*06c0*/  LDS.128 R8, [R9+0x800] ;  /* 0x0008000009087984 */ /* 0x001e220000000c00 */
[----:B------:R-:W-:-:S04]  /*06d0*/  IMAD R5, R0, 0x140, R18 ;  /* 0x0000014000057824 */ /* 0x000fc800078e0212 */
[----:B------:R-:W-:-:S05]  /*06e0*/  IMAD.WIDE R2, R5, 0x4, R2 ;  /* 0x0000000405027825 */ /* 0x000fca00078e0202 */
[----:B0-----:R-:W-:Y:S01]  /*06f0*/  STG.E.128 desc[UR6][R2.64], R8 ;  /* 0x0000000802007986 */ /* 0x001fe2000c101d06 */
[----:B------:R-:W-:Y:S05]  /*0700*/  EXIT ;  /* 0x000000000000794d */ /* 0x000fea0003800000 */
.L_x_0:
[----:B------:R-:W-:-:S00]  /*0710*/  BRA `(.L_x_0) ;  /* 0xfffffffc00fc7947 */ /* 0x000fc0000383ffff */
[----:B------:R-:W-:-:S00]  /*0720*/  NOP ;  /* 0x0000000000007918 */ /* 0x000fc00000000000 */
        /* <DEDUP_REMOVED lines=13> */
.L_x_1:


//--------------------- .nv.shared.triton_poi_fused_10 --------------------------
	.section	.nv.shared.triton_poi_fused_10,"aw",@nobits
	.sectionflags	@""
	.align	16
	.zero		1024


//--------------------- .nv.constant0.triton_poi_fused_10 --------------------------
	.section	.nv.constant0.triton_poi_fused_10,"a",@progbits
	.sectionflags	@""
	.align	4
.nv.constant0.triton_poi_fused_10:
	.zero		552
